//
// Generated by NVIDIA NVVM Compiler
//
// Compiler Build ID: CL-36424714
// Cuda compilation tools, release 13.0, V13.0.88
// Based on NVVM 20.0.0
//

.version 9.0
.target sm_100
.address_size 64

	// .globl	_Z16HelloWorldKernelv
.extern .func  (.param .b32 func_retval0) vprintf
(
	.param .b64 vprintf_param_0,
	.param .b64 vprintf_param_1
)
;
.global .align 1 .b8 $str[31] = {72, 101, 108, 108, 111, 32, 87, 111, 114, 108, 100, 32, 102, 114, 111, 109, 32, 71, 80, 85, 32, 40, 100, 101, 118, 105, 99, 101, 41, 10};

.visible .entry _Z16HelloWorldKernelv()
{
	.reg .b32 	%r<3>;
	.reg .b64 	%rd<3>;

	mov.u64 	%rd1, $str;
	cvta.global.u64 	%rd2, %rd1;
	{ // callseq 0, 0
	.param .b64 param0;
	st.param.b64 	[param0], %rd2;
	.param .b64 param1;
	st.param.b64 	[param1], 0;
	.param .b32 retval0;
	call.uni (retval0), 
	vprintf, 
	(
	param0, 
	param1
	);
	ld.param.b32 	%r1, [retval0];
	} // callseq 0
	ret;

}


// ===== COMPILED SASS (sm_100) =====

	.target	sm_100

	.elftype	@"ET_EXEC"


//--------------------- .note.nv.tkinfo           --------------------------
	.section	.note.nv.tkinfo,"",@"SHT_NOTE"
	.sectionflags	@"SHF_NOTE_NV_TKINFO"
	.tkinfo
        /*0018*/ 	.word	0x00000002
        /*0030*/ 	.string	""
        /*0030*/ 	.string	"ptxas"
        /*0030*/ 	.string	"Cuda compilation tools, release 13.0, V13.0.88"
        /*0030*/ 	.string	"Build cuda_13.0.r13.0/compiler.36424714_0"
        /*0030*/ 	.string	"-arch sm_100 -m 64 "



//--------------------- .note.nv.cuinfo           --------------------------
	.section	.note.nv.cuinfo,"",@"SHT_NOTE"
	.sectionflags	@"SHF_NOTE_NV_CUINFO"
        /*0018*/ 	.short	0x0002
        /*001a*/ 	.short	0x0064
        /*001c*/ 	.short	0x0082
	.zero		2


//--------------------- .nv.info                  --------------------------
	.section	.nv.info,"",@"SHT_CUDA_INFO"
	.align	4


	//----- nvinfo : EIATTR_REGCOUNT
	.align		4
        /*0000*/ 	.byte	0x04, 0x2f
        /*0002*/ 	.short	(.L_2 - .L_1)
	.align		4
.L_1:
        /*0004*/ 	.word	index@(_Z16HelloWorldKernelv)
        /*0008*/ 	.word	0x00000018


	//----- nvinfo : EIATTR_FRAME_SIZE
	.align		4
.L_2:
        /*000c*/ 	.byte	0x04, 0x11
        /*000e*/ 	.short	(.L_4 - .L_3)
	.align		4
.L_3:
        /*0010*/ 	.word	index@(_Z16HelloWorldKernelv)
        /*0014*/ 	.word	0x00000000


	//----- nvinfo : EIATTR_MIN_STACK_SIZE
	.align		4
.L_4:
        /*0018*/ 	.byte	0x04, 0x12
        /*001a*/ 	.short	(.L_6 - .L_5)
	.align		4
.L_5:
        /*001c*/ 	.word	index@(_Z16HelloWorldKernelv)
        /*0020*/ 	.word	0x00000000
.L_6:


//--------------------- .nv.compat                --------------------------
	.section	.nv.compat,"",@"SHT_CUDA_COMPAT_INFO"
	.align	4
        /*0000*/ 	.byte	0x02, 0x09, 0x00, 0x00, 0x02, 0x02, 0x01, 0x00, 0x02, 0x05, 0x05, 0x00, 0x03, 0x07, 0x01, 0x01
        /*0010*/ 	.byte	0x02, 0x03, 0x00, 0x00, 0x02, 0x06, 0x01, 0x00, 0x04, 0x0b, 0x08, 0x00, 0x09, 0x00, 0x00, 0x00
        /*0020*/ 	.byte	0x00, 0x00, 0x00, 0x00


//--------------------- .nv.info._Z16HelloWorldKernelv --------------------------
	.section	.nv.info._Z16HelloWorldKernelv,"",@"SHT_CUDA_INFO"
	.sectionflags	@""
	.align	4


	//----- nvinfo : EIATTR_CUDA_API_VERSION
	.align		4
        /*0000*/ 	.byte	0x04, 0x37
        /*0002*/ 	.short	(.L_8 - .L_7)
.L_7:
        /*0004*/ 	.word	0x00000082


	//----- nvinfo : EIATTR_SPARSE_MMA_MASK
	.align		4
.L_8:
        /*0008*/ 	.byte	0x03, 0x50
        /*000a*/ 	.short	0x0000


	//----- nvinfo : EIATTR_MAXREG_COUNT
	.align		4
        /*000c*/ 	.byte	0x03, 0x1b
        /*000e*/ 	.short	0x00ff


	//----- nvinfo : EIATTR_EXTERNS
	.align		4
        /*0010*/ 	.byte	0x04, 0x0f
        /*0012*/ 	.short	(.L_10 - .L_9)


	//   ....[0]....
	.align		4
.L_9:
        /*0014*/ 	.word	index@(vprintf)


	//----- nvinfo : EIATTR_MERCURY_ISA_VERSION
	.align		4
.L_10:
        /*0018*/ 	.byte	0x03, 0x5f
        /*001a*/ 	.short	0x0101


	//----- nvinfo : EIATTR_VRC_CTA_INIT_COUNT
	.align		4
        /*001c*/ 	.byte	0x02, 0x4a
	.zero		1
	.zero		1


	//----- nvinfo : EIATTR_SYSCALL_OFFSETS
	.align		4
        /*0020*/ 	.byte	0x04, 0x46
        /*0022*/ 	.short	(.L_12 - .L_11)


	//   ....[0]....
.L_11:
        /*0024*/ 	.word	0x00000080


	//----- nvinfo : EIATTR_EXIT_INSTR_OFFSETS
	.align		4
.L_12:
        /*0028*/ 	.byte	0x04, 0x1c
        /*002a*/ 	.short	(.L_14 - .L_13)


	//   ....[0]....
.L_13:
        /*002c*/ 	.word	0x00000090


	//----- nvinfo : EIATTR_SW_WAR
	.align		4
.L_14:
        /*0030*/ 	.byte	0x04, 0x36
        /*0032*/ 	.short	(.L_16 - .L_15)
.L_15:
        /*0034*/ 	.word	0x00000008
.L_16:


//--------------------- .nv.callgraph             --------------------------
	.section	.nv.callgraph,"",@"SHT_CUDA_CALLGRAPH"
	.align	4
	.sectionentsize	8
	.align		4
        /*0000*/ 	.word	0x00000000
	.align		4
        /*0004*/ 	.word	0xffffffff
	.align		4
        /*0008*/ 	.word	index@(_Z16HelloWorldKernelv)
	.align		4
        /*000c*/ 	.word	index@(vprintf)
	.align		4
        /*0010*/ 	.word	0x00000000
	.align		4
        /*0014*/ 	.word	0xfffffffe
	.align		4
        /*0018*/ 	.word	0x00000000
	.align		4
        /*001c*/ 	.word	0xfffffffd
	.align		4
        /*0020*/ 	.word	0x00000000
	.align		4
        /*0024*/ 	.word	0xfffffffc


//--------------------- .nv.constant4             --------------------------
	.section	.nv.constant4,"a",@progbits
	.align	8
	.align		8
.nv.constant4:
        /*0000*/ 	.dword	vprintf
	.align		8
        /*0008*/ 	.dword	$str


//--------------------- .text._Z16HelloWorldKernelv --------------------------
	.section	.text._Z16HelloWorldKernelv,"ax",@progbits
	.align	128
        .global         _Z16HelloWorldKernelv
        .type           _Z16HelloWorldKernelv,@function
        .size           _Z16HelloWorldKernelv,(.L_x_2 - _Z16HelloWorldKernelv)
        .other          _Z16HelloWorldKernelv,@"STO_CUDA_ENTRY STV_DEFAULT"
_Z16HelloWorldKernelv:
.text._Z16HelloWorldKernelv:
[----:B------:R-:W0:Y:S01]  /*0000*/  LDC R1, c[0x0][0x37c] ;  /* 0x0000df00ff017b82 */ /* 0x000e220000000800 */
[----:B------:R-:W-:Y:S01]  /*0010*/  MOV R0, 0x0 ;  /* 0x0000000000007802 */ /* 0x000fe20000000f00 */
[----:B------:R-:W1:Y:S01]  /*0020*/  LDCU.64 UR4, c[0x4][0x8] ;  /* 0x01000100ff0477ac */ /* 0x000e620008000a00 */
[----:B------:R-:W-:-:S05]  /*0030*/  CS2R R6, SRZ ;  /* 0x0000000000067805 */ /* 0x000fca000001ff00 */
[----:B------:R2:W3:Y:S01]  /*0040*/  LDC.64 R2, c[0x4][R0] ;  /* 0x0100000000027b82 */ /* 0x0004e20000000a00 */
[----:B-1----:R-:W-:Y:S02]  /*0050*/  IMAD.U32 R4, RZ, RZ, UR4 ;  /* 0x00000004ff047e24 */ /* 0x002fe4000f8e00ff */
[----:B--2---:R-:W-:-:S07]  /*0060*/  IMAD.U32 R5, RZ, RZ, UR5 ;  /* 0x00000005ff057e24 */ /* 0x004fce000f8e00ff */
[----:B------:R-:W-:-:S07]  /*0070*/  LEPC R20, `(.L_x_0) ;  /* 0x000000001014794e */ /* 0x000fce0000000000 */
[----:B0--3--:R-:W-:Y:S05]  /*0080*/  CALL.ABS.NOINC R2 ;  /* 0x0000000002007343 */ /* 0x009fea0003c00000 */
.L_x_0:
[----:B------:R-:W-:Y:S05]  /*0090*/  EXIT ;  /* 0x000000000000794d */ /* 0x000fea0003800000 */
.L_x_1:
[----:B------:R-:W-:-:S00]  /*00a0*/  BRA `(.L_x_1) ;  /* 0xfffffffc00fc7947 */ /* 0x000fc0000383ffff */
[----:B------:R-:W-:-:S00]  /*00b0*/  NOP ;  /* 0x0000000000007918 */ /* 0x000fc00000000000 */
        /* <DEDUP_REMOVED lines=12> */
.L_x_2:


//--------------------- .nv.global.init           --------------------------
	.section	.nv.global.init,"aw",@progbits
.nv.global.init:
	.type		$str,@object
	.size		$str,(.L_0 - $str)
$str:
        /*0000*/ 	.byte	0x48, 0x65, 0x6c, 0x6c, 0x6f, 0x20, 0x57, 0x6f, 0x72, 0x6c, 0x64, 0x20, 0x66, 0x72, 0x6f, 0x6d
        /*0010*/ 	.byte	0x20, 0x47, 0x50, 0x55, 0x20, 0x28, 0x64, 0x65, 0x76, 0x69, 0x63, 0x65, 0x29, 0x0a, 0x00
.L_0:


//--------------------- .nv.shared.reserved.0     --------------------------
	.section	.nv.shared.reserved.0,"aw",@nobits
	.weak		__nv_reservedSMEM_offset_0_alias
	.size		__nv_reservedSMEM_offset_0_alias, 0, 64
	.other		__nv_reservedSMEM_offset_0_alias,@"STO_CUDA_RESERVED_SHARED STV_DEFAULT"
__nv_reservedSMEM_offset_0_alias:
	.zero		0
	.zero		64


//--------------------- .nv.constant0._Z16HelloWorldKernelv --------------------------
	.section	.nv.constant0._Z16HelloWorldKernelv,"a",@progbits
	.sectionflags	@""
	.align	4
.nv.constant0._Z16HelloWorldKernelv:
	.zero		896


//--------------------- SYMBOLS --------------------------

	.type		.nv.reservedSmem.offset0,@object
	.size		.nv.reservedSmem.offset0,0x4
	.type		vprintf,@function
